//
// Generated by NVIDIA NVVM Compiler
//
// Compiler Build ID: CL-36424714
// Cuda compilation tools, release 13.0, V13.0.88
// Based on NVVM 20.0.0
//

.version 9.0
.target sm_100
.address_size 64

	// .globl	_Z13vectorAddHalfPK6__halfS1_PS_i
// _ZZ9reduceSumPK6__halfPfiE5sdata has been demoted

.visible .entry _Z13vectorAddHalfPK6__halfS1_PS_i(
	.param .u64 .ptr .align 1 _Z13vectorAddHalfPK6__halfS1_PS_i_param_0,
	.param .u64 .ptr .align 1 _Z13vectorAddHalfPK6__halfS1_PS_i_param_1,
	.param .u64 .ptr .align 1 _Z13vectorAddHalfPK6__halfS1_PS_i_param_2,
	.param .u32 _Z13vectorAddHalfPK6__halfS1_PS_i_param_3
)
{
	.reg .pred 	%p<2>;
	.reg .b16 	%rs<4>;
	.reg .b32 	%r<6>;
	.reg .b64 	%rd<11>;

	ld.param.u64 	%rd1, [_Z13vectorAddHalfPK6__halfS1_PS_i_param_0];
	ld.param.u64 	%rd2, [_Z13vectorAddHalfPK6__halfS1_PS_i_param_1];
	ld.param.u64 	%rd3, [_Z13vectorAddHalfPK6__halfS1_PS_i_param_2];
	ld.param.u32 	%r2, [_Z13vectorAddHalfPK6__halfS1_PS_i_param_3];
	mov.u32 	%r3, %ctaid.x;
	mov.u32 	%r4, %ntid.x;
	mov.u32 	%r5, %tid.x;
	mad.lo.s32 	%r1, %r3, %r4, %r5;
	setp.ge.s32 	%p1, %r1, %r2;
	@%p1 bra 	$L__BB0_2;
	cvta.to.global.u64 	%rd4, %rd1;
	cvta.to.global.u64 	%rd5, %rd2;
	cvta.to.global.u64 	%rd6, %rd3;
	mul.wide.s32 	%rd7, %r1, 2;
	add.s64 	%rd8, %rd4, %rd7;
	ld.global.u16 	%rs2, [%rd8];
	add.s64 	%rd9, %rd5, %rd7;
	ld.global.u16 	%rs3, [%rd9];
	// begin inline asm
	{add.f16 %rs1,%rs2,%rs3;
}
	// end inline asm
	add.s64 	%rd10, %rd6, %rd7;
	st.global.u16 	[%rd10], %rs1;
$L__BB0_2:
	ret;

}
	// .globl	_Z9reduceSumPK6__halfPfi
.visible .entry _Z9reduceSumPK6__halfPfi(
	.param .u64 .ptr .align 1 _Z9reduceSumPK6__halfPfi_param_0,
	.param .u64 .ptr .align 1 _Z9reduceSumPK6__halfPfi_param_1,
	.param .u32 _Z9reduceSumPK6__halfPfi_param_2
)
{
	.reg .pred 	%p<6>;
	.reg .b16 	%rs<2>;
	.reg .b32 	%r<14>;
	.reg .b32 	%f<10>;
	.reg .b64 	%rd<9>;
	// demoted variable
	.shared .align 4 .b8 _ZZ9reduceSumPK6__halfPfiE5sdata[1024];
	ld.param.u64 	%rd1, [_Z9reduceSumPK6__halfPfi_param_0];
	ld.param.u64 	%rd2, [_Z9reduceSumPK6__halfPfi_param_1];
	ld.param.u32 	%r8, [_Z9reduceSumPK6__halfPfi_param_2];
	mov.u32 	%r1, %tid.x;
	mov.u32 	%r2, %ctaid.x;
	mov.u32 	%r13, %ntid.x;
	mad.lo.s32 	%r4, %r2, %r13, %r1;
	setp.ge.s32 	%p1, %r4, %r8;
	mov.f32 	%f9, 0f00000000;
	@%p1 bra 	$L__BB1_2;
	cvta.to.global.u64 	%rd3, %rd1;
	mul.wide.s32 	%rd4, %r4, 2;
	add.s64 	%rd5, %rd3, %rd4;
	ld.global.u16 	%rs1, [%rd5];
	// begin inline asm
	{  cvt.f32.f16 %f9, %rs1;}

	// end inline asm
$L__BB1_2:
	shl.b32 	%r9, %r1, 2;
	mov.u32 	%r10, _ZZ9reduceSumPK6__halfPfiE5sdata;
	add.s32 	%r5, %r10, %r9;
	st.shared.f32 	[%r5], %f9;
	bar.sync 	0;
	setp.lt.u32 	%p2, %r13, 2;
	@%p2 bra 	$L__BB1_6;
$L__BB1_3:
	shr.u32 	%r7, %r13, 1;
	setp.ge.u32 	%p3, %r1, %r7;
	@%p3 bra 	$L__BB1_5;
	shl.b32 	%r11, %r7, 2;
	add.s32 	%r12, %r5, %r11;
	ld.shared.f32 	%f5, [%r12];
	ld.shared.f32 	%f6, [%r5];
	add.f32 	%f7, %f5, %f6;
	st.shared.f32 	[%r5], %f7;
$L__BB1_5:
	bar.sync 	0;
	setp.gt.u32 	%p4, %r13, 3;
	mov.u32 	%r13, %r7;
	@%p4 bra 	$L__BB1_3;
$L__BB1_6:
	setp.ne.s32 	%p5, %r1, 0;
	@%p5 bra 	$L__BB1_8;
	ld.shared.f32 	%f8, [_ZZ9reduceSumPK6__halfPfiE5sdata];
	cvta.to.global.u64 	%rd6, %rd2;
	mul.wide.u32 	%rd7, %r2, 4;
	add.s64 	%rd8, %rd6, %rd7;
	st.global.f32 	[%rd8], %f8;
$L__BB1_8:
	ret;

}


// ===== COMPILED SASS (sm_100) =====

	.target	sm_100

	.elftype	@"ET_EXEC"


//--------------------- .note.nv.tkinfo           --------------------------
	.section	.note.nv.tkinfo,"",@"SHT_NOTE"
	.sectionflags	@"SHF_NOTE_NV_TKINFO"
	.tkinfo
        /*0018*/ 	.word	0x00000002
        /*0030*/ 	.string	""
        /*0030*/ 	.string	"ptxas"
        /*0030*/ 	.string	"Cuda compilation tools, release 13.0, V13.0.88"
        /*0030*/ 	.string	"Build cuda_13.0.r13.0/compiler.36424714_0"
        /*0030*/ 	.string	"-arch sm_100 -m 64 "



//--------------------- .note.nv.cuinfo           --------------------------
	.section	.note.nv.cuinfo,"",@"SHT_NOTE"
	.sectionflags	@"SHF_NOTE_NV_CUINFO"
        /*0018*/ 	.short	0x0002
        /*001a*/ 	.short	0x0064
        /*001c*/ 	.short	0x0082
	.zero		2


//--------------------- .nv.info                  --------------------------
	.section	.nv.info,"",@"SHT_CUDA_INFO"
	.align	4


	//----- nvinfo : EIATTR_REGCOUNT
	.align		4
        /*0000*/ 	.byte	0x04, 0x2f
        /*0002*/ 	.short	(.L_1 - .L_0)
	.align		4
.L_0:
        /*0004*/ 	.word	index@(_Z13vectorAddHalfPK6__halfS1_PS_i)
        /*0008*/ 	.word	0x0000000c


	//----- nvinfo : EIATTR_FRAME_SIZE
	.align		4
.L_1:
        /*000c*/ 	.byte	0x04, 0x11
        /*000e*/ 	.short	(.L_3 - .L_2)
	.align		4
.L_2:
        /*0010*/ 	.word	index@(_Z13vectorAddHalfPK6__halfS1_PS_i)
        /*0014*/ 	.word	0x00000000


	//----- nvinfo : EIATTR_REGCOUNT
	.align		4
.L_3:
        /*0018*/ 	.byte	0x04, 0x2f
        /*001a*/ 	.short	(.L_5 - .L_4)
	.align		4
.L_4:
        /*001c*/ 	.word	index@(_Z9reduceSumPK6__halfPfi)
        /*0020*/ 	.word	0x0000000b


	//----- nvinfo : EIATTR_FRAME_SIZE
	.align		4
.L_5:
        /*0024*/ 	.byte	0x04, 0x11
        /*0026*/ 	.short	(.L_7 - .L_6)
	.align		4
.L_6:
        /*0028*/ 	.word	index@(_Z9reduceSumPK6__halfPfi)
        /*002c*/ 	.word	0x00000000


	//----- nvinfo : EIATTR_MIN_STACK_SIZE
	.align		4
.L_7:
        /*0030*/ 	.byte	0x04, 0x12
        /*0032*/ 	.short	(.L_9 - .L_8)
	.align		4
.L_8:
        /*0034*/ 	.word	index@(_Z9reduceSumPK6__halfPfi)
        /*0038*/ 	.word	0x00000000


	//----- nvinfo : EIATTR_MIN_STACK_SIZE
	.align		4
.L_9:
        /*003c*/ 	.byte	0x04, 0x12
        /*003e*/ 	.short	(.L_11 - .L_10)
	.align		4
.L_10:
        /*0040*/ 	.word	index@(_Z13vectorAddHalfPK6__halfS1_PS_i)
        /*0044*/ 	.word	0x00000000
.L_11:


//--------------------- .nv.compat                --------------------------
	.section	.nv.compat,"",@"SHT_CUDA_COMPAT_INFO"
	.align	4
        /*0000*/ 	.byte	0x02, 0x09, 0x00, 0x00, 0x02, 0x02, 0x01, 0x00, 0x02, 0x05, 0x05, 0x00, 0x03, 0x07, 0x01, 0x01
        /*0010*/ 	.byte	0x02, 0x03, 0x00, 0x00, 0x02, 0x06, 0x01, 0x00, 0x04, 0x0b, 0x08, 0x00, 0x09, 0x00, 0x00, 0x00
        /*0020*/ 	.byte	0x00, 0x00, 0x00, 0x00


//--------------------- .nv.info._Z9reduceSumPK6__halfPfi --------------------------
	.section	.nv.info._Z9reduceSumPK6__halfPfi,"",@"SHT_CUDA_INFO"
	.sectionflags	@""
	.align	4


	//----- nvinfo : EIATTR_CUDA_API_VERSION
	.align		4
        /*0000*/ 	.byte	0x04, 0x37
        /*0002*/ 	.short	(.L_13 - .L_12)
.L_12:
        /*0004*/ 	.word	0x00000082


	//----- nvinfo : EIATTR_KPARAM_INFO
	.align		4
.L_13:
        /*0008*/ 	.byte	0x04, 0x17
        /*000a*/ 	.short	(.L_15 - .L_14)
.L_14:
        /*000c*/ 	.word	0x00000000
        /*0010*/ 	.short	0x0002
        /*0012*/ 	.short	0x0010
        /*0014*/ 	.byte	0x00, 0xf0, 0x11, 0x00


	//----- nvinfo : EIATTR_KPARAM_INFO
	.align		4
.L_15:
        /*0018*/ 	.byte	0x04, 0x17
        /*001a*/ 	.short	(.L_17 - .L_16)
.L_16:
        /*001c*/ 	.word	0x00000000
        /*0020*/ 	.short	0x0001
        /*0022*/ 	.short	0x0008
        /*0024*/ 	.byte	0x00, 0xf5, 0x21, 0x00


	//----- nvinfo : EIATTR_KPARAM_INFO
	.align		4
.L_17:
        /*0028*/ 	.byte	0x04, 0x17
        /*002a*/ 	.short	(.L_19 - .L_18)
.L_18:
        /*002c*/ 	.word	0x00000000
        /*0030*/ 	.short	0x0000
        /*0032*/ 	.short	0x0000
        /*0034*/ 	.byte	0x00, 0xf5, 0x21, 0x00


	//----- nvinfo : EIATTR_SPARSE_MMA_MASK
	.align		4
.L_19:
        /*0038*/ 	.byte	0x03, 0x50
        /*003a*/ 	.short	0x0000


	//----- nvinfo : EIATTR_MAXREG_COUNT
	.align		4
        /*003c*/ 	.byte	0x03, 0x1b
        /*003e*/ 	.short	0x00ff


	//----- nvinfo : EIATTR_NUM_BARRIERS
	.align		4
        /*0040*/ 	.byte	0x02, 0x4c
        /*0042*/ 	.byte	0x01
	.zero		1


	//----- nvinfo : EIATTR_MERCURY_ISA_VERSION
	.align		4
        /*0044*/ 	.byte	0x03, 0x5f
        /*0046*/ 	.short	0x0101


	//----- nvinfo : EIATTR_VRC_CTA_INIT_COUNT
	.align		4
        /*0048*/ 	.byte	0x02, 0x4a
	.zero		1
	.zero		1


	//----- nvinfo : EIATTR_EXIT_INSTR_OFFSETS
	.align		4
        /*004c*/ 	.byte	0x04, 0x1c
        /*004e*/ 	.short	(.L_21 - .L_20)


	//   ....[0]....
.L_20:
        /*0050*/ 	.word	0x00000220


	//   ....[1]....
        /*0054*/ 	.word	0x000002a0


	//----- nvinfo : EIATTR_CBANK_PARAM_SIZE
	.align		4
.L_21:
        /*0058*/ 	.byte	0x03, 0x19
        /*005a*/ 	.short	0x0014


	//----- nvinfo : EIATTR_PARAM_CBANK
	.align		4
        /*005c*/ 	.byte	0x04, 0x0a
        /*005e*/ 	.short	(.L_23 - .L_22)
	.align		4
.L_22:
        /*0060*/ 	.word	index@(.nv.constant0._Z9reduceSumPK6__halfPfi)
        /*0064*/ 	.short	0x0380
        /*0066*/ 	.short	0x0014


	//----- nvinfo : EIATTR_SW_WAR
	.align		4
.L_23:
        /*0068*/ 	.byte	0x04, 0x36
        /*006a*/ 	.short	(.L_25 - .L_24)
.L_24:
        /*006c*/ 	.word	0x00000008
.L_25:


//--------------------- .nv.info._Z13vectorAddHalfPK6__halfS1_PS_i --------------------------
	.section	.nv.info._Z13vectorAddHalfPK6__halfS1_PS_i,"",@"SHT_CUDA_INFO"
	.sectionflags	@""
	.align	4


	//----- nvinfo : EIATTR_CUDA_API_VERSION
	.align		4
        /*0000*/ 	.byte	0x04, 0x37
        /*0002*/ 	.short	(.L_27 - .L_26)
.L_26:
        /*0004*/ 	.word	0x00000082


	//----- nvinfo : EIATTR_KPARAM_INFO
	.align		4
.L_27:
        /*0008*/ 	.byte	0x04, 0x17
        /*000a*/ 	.short	(.L_29 - .L_28)
.L_28:
        /*000c*/ 	.word	0x00000000
        /*0010*/ 	.short	0x0003
        /*0012*/ 	.short	0x0018
        /*0014*/ 	.byte	0x00, 0xf0, 0x11, 0x00


	//----- nvinfo : EIATTR_KPARAM_INFO
	.align		4
.L_29:
        /*0018*/ 	.byte	0x04, 0x17
        /*001a*/ 	.short	(.L_31 - .L_30)
.L_30:
        /*001c*/ 	.word	0x00000000
        /*0020*/ 	.short	0x0002
        /*0022*/ 	.short	0x0010
        /*0024*/ 	.byte	0x00, 0xf5, 0x21, 0x00


	//----- nvinfo : EIATTR_KPARAM_INFO
	.align		4
.L_31:
        /*0028*/ 	.byte	0x04, 0x17
        /*002a*/ 	.short	(.L_33 - .L_32)
.L_32:
        /*002c*/ 	.word	0x00000000
        /*0030*/ 	.short	0x0001
        /*0032*/ 	.short	0x0008
        /*0034*/ 	.byte	0x00, 0xf5, 0x21, 0x00


	//----- nvinfo : EIATTR_KPARAM_INFO
	.align		4
.L_33:
        /*0038*/ 	.byte	0x04, 0x17
        /*003a*/ 	.short	(.L_35 - .L_34)
.L_34:
        /*003c*/ 	.word	0x00000000
        /*0040*/ 	.short	0x0000
        /*0042*/ 	.short	0x0000
        /*0044*/ 	.byte	0x00, 0xf5, 0x21, 0x00


	//----- nvinfo : EIATTR_SPARSE_MMA_MASK
	.align		4
.L_35:
        /*0048*/ 	.byte	0x03, 0x50
        /*004a*/ 	.short	0x0000


	//----- nvinfo : EIATTR_MAXREG_COUNT
	.align		4
        /*004c*/ 	.byte	0x03, 0x1b
        /*004e*/ 	.short	0x00ff


	//----- nvinfo : EIATTR_MERCURY_ISA_VERSION
	.align		4
        /*0050*/ 	.byte	0x03, 0x5f
        /*0052*/ 	.short	0x0101


	//----- nvinfo : EIATTR_VRC_CTA_INIT_COUNT
	.align		4
        /*0054*/ 	.byte	0x02, 0x4a
	.zero		1
	.zero		1


	//----- nvinfo : EIATTR_EXIT_INSTR_OFFSETS
	.align		4
        /*0058*/ 	.byte	0x04, 0x1c
        /*005a*/ 	.short	(.L_37 - .L_36)


	//   ....[0]....
.L_36:
        /*005c*/ 	.word	0x00000070


	//   ....[1]....
        /*0060*/ 	.word	0x00000130


	//----- nvinfo : EIATTR_CBANK_PARAM_SIZE
	.align		4
.L_37:
        /*0064*/ 	.byte	0x03, 0x19
        /*0066*/ 	.short	0x001c


	//----- nvinfo : EIATTR_PARAM_CBANK
	.align		4
        /*0068*/ 	.byte	0x04, 0x0a
        /*006a*/ 	.short	(.L_39 - .L_38)
	.align		4
.L_38:
        /*006c*/ 	.word	index@(.nv.constant0._Z13vectorAddHalfPK6__halfS1_PS_i)
        /*0070*/ 	.short	0x0380
        /*0072*/ 	.short	0x001c


	//----- nvinfo : EIATTR_SW_WAR
	.align		4
.L_39:
        /*0074*/ 	.byte	0x04, 0x36
        /*0076*/ 	.short	(.L_41 - .L_40)
.L_40:
        /*0078*/ 	.word	0x00000008
.L_41:


//--------------------- .nv.callgraph             --------------------------
	.section	.nv.callgraph,"",@"SHT_CUDA_CALLGRAPH"
	.align	4
	.sectionentsize	8
	.align		4
        /*0000*/ 	.word	0x00000000
	.align		4
        /*0004*/ 	.word	0xffffffff
	.align		4
        /*0008*/ 	.word	0x00000000
	.align		4
        /*000c*/ 	.word	0xfffffffe
	.align		4
        /*0010*/ 	.word	0x00000000
	.align		4
        /*0014*/ 	.word	0xfffffffd
	.align		4
        /*0018*/ 	.word	0x00000000
	.align		4
        /*001c*/ 	.word	0xfffffffc


//--------------------- .text._Z9reduceSumPK6__halfPfi --------------------------
	.section	.text._Z9reduceSumPK6__halfPfi,"ax",@progbits
	.align	128
        .global         _Z9reduceSumPK6__halfPfi
        .type           _Z9reduceSumPK6__halfPfi,@function
        .size           _Z9reduceSumPK6__halfPfi,(.L_x_4 - _Z9reduceSumPK6__halfPfi)
        .other          _Z9reduceSumPK6__halfPfi,@"STO_CUDA_ENTRY STV_DEFAULT"
_Z9reduceSumPK6__halfPfi:
.text._Z9reduceSumPK6__halfPfi:
[----:B------:R-:W-:Y:S01]  /*0000*/  LDC R1, c[0x0][0x37c] ;  /* 0x0000df00ff017b82 */ /* 0x000fe20000000800 */
[----:B------:R-:W0:Y:S01]  /*0010*/  S2R R6, SR_TID.X ;  /* 0x0000000000067919 */ /* 0x000e220000002100 */
[----:B------:R-:W0:Y:S01]  /*0020*/  LDCU UR8, c[0x0][0x360] ;  /* 0x00006c00ff0877ac */ /* 0x000e220008000800 */
[----:B------:R-:W0:Y:S01]  /*0030*/  S2R R7, SR_CTAID.X ;  /* 0x0000000000077919 */ /* 0x000e220000002500 */
[----:B------:R-:W1:Y:S01]  /*0040*/  LDCU UR4, c[0x0][0x390] ;  /* 0x00007200ff0477ac */ /* 0x000e620008000800 */
[----:B------:R-:W2:Y:S01]  /*0050*/  LDCU.64 UR6, c[0x0][0x358] ;  /* 0x00006b00ff0677ac */ /* 0x000ea20008000a00 */
[----:B0-----:R-:W-:-:S05]  /*0060*/  IMAD R5, R7, UR8, R6 ;  /* 0x0000000807057c24 */ /* 0x001fca000f8e0206 */
[----:B-1----:R-:W-:-:S13]  /*0070*/  ISETP.GE.AND P1, PT, R5, UR4, PT ;  /* 0x0000000405007c0c */ /* 0x002fda000bf26270 */
[----:B------:R-:W0:Y:S02]  /*0080*/  @!P1 LDC.64 R2, c[0x0][0x380] ;  /* 0x0000e000ff029b82 */ /* 0x000e240000000a00 */
[----:B0-----:R-:W-:-:S06]  /*0090*/  @!P1 IMAD.WIDE R2, R5, 0x2, R2 ;  /* 0x0000000205029825 */ /* 0x001fcc00078e0202 */
[----:B--2---:R-:W2:Y:S01]  /*00a0*/  @!P1 LDG.E.U16 R2, desc[UR6][R2.64] ;  /* 0x0000000602029981 */ /* 0x004ea2000c1e1500 */
[----:B------:R-:W0:Y:S01]  /*00b0*/  S2UR UR5, SR_CgaCtaId ;  /* 0x00000000000579c3 */ /* 0x000e220000008800 */
[----:B------:R-:W-:Y:S01]  /*00c0*/  IMAD.U32 R0, RZ, RZ, UR8 ;  /* 0x00000008ff007e24 */ /* 0x000fe2000f8e00ff */
[----:B------:R-:W-:Y:S01]  /*00d0*/  UMOV UR4, 0x400 ;  /* 0x0000040000047882 */ /* 0x000fe20000000000 */
[----:B------:R-:W-:-:S03]  /*00e0*/  IMAD.MOV.U32 R4, RZ, RZ, RZ ;  /* 0x000000ffff047224 */ /* 0x000fc600078e00ff */
[----:B------:R-:W-:Y:S01]  /*00f0*/  ISETP.GE.U32.AND P0, PT, R0, 0x2, PT ;  /* 0x000000020000780c */ /* 0x000fe20003f06070 */
[----:B0-----:R-:W-:-:S06]  /*0100*/  ULEA UR4, UR5, UR4, 0x18 ;  /* 0x0000000405047291 */ /* 0x001fcc000f8ec0ff */
[C---:B------:R-:W-:Y:S01]  /*0110*/  LEA R5, R6.reuse, UR4, 0x2 ;  /* 0x0000000406057c11 */ /* 0x040fe2000f8e10ff */
[----:B--2---:R-:W-:Y:S01]  /*0120*/  @!P1 HADD2.F32 R4, -RZ, R2.H0_H0 ;  /* 0x20000002ff049230 */ /* 0x004fe20000004100 */
[----:B------:R-:W-:-:S04]  /*0130*/  ISETP.NE.AND P1, PT, R6, RZ, PT ;  /* 0x000000ff0600720c */ /* 0x000fc80003f25270 */
[----:B------:R0:W-:Y:S01]  /*0140*/  STS [R5], R4 ;  /* 0x0000000405007388 */ /* 0x0001e20000000800 */
[----:B------:R-:W-:Y:S06]  /*0150*/  BAR.SYNC.DEFER_BLOCKING 0x0 ;  /* 0x0000000000007b1d */ /* 0x000fec0000010000 */
[----:B------:R-:W-:Y:S05]  /*0160*/  @!P0 BRA `(.L_x_0) ;  /* 0x00000000002c8947 */ /* 0x000fea0003800000 */
.L_x_1:
[----:B------:R-:W-:-:S04]  /*0170*/  SHF.R.U32.HI R8, RZ, 0x1, R0 ;  /* 0x00000001ff087819 */ /* 0x000fc80000011600 */
[----:B------:R-:W-:-:S13]  /*0180*/  ISETP.GE.U32.AND P0, PT, R6, R8, PT ;  /* 0x000000080600720c */ /* 0x000fda0003f06070 */
[----:B------:R-:W-:Y:S01]  /*0190*/  @!P0 LEA R2, R8, R5, 0x2 ;  /* 0x0000000508028211 */ /* 0x000fe200078e10ff */
[----:B------:R-:W-:Y:S05]  /*01a0*/  @!P0 LDS R3, [R5] ;  /* 0x0000000005038984 */ /* 0x000fea0000000800 */
[----:B------:R-:W0:Y:S02]  /*01b0*/  @!P0 LDS R2, [R2] ;  /* 0x0000000002028984 */ /* 0x000e240000000800 */
[----:B0-----:R-:W-:-:S05]  /*01c0*/  @!P0 FADD R4, R2, R3 ;  /* 0x0000000302048221 */ /* 0x001fca0000000000 */
[----:B------:R1:W-:Y:S01]  /*01d0*/  @!P0 STS [R5], R4 ;  /* 0x0000000405008388 */ /* 0x0003e20000000800 */
[----:B------:R-:W-:Y:S01]  /*01e0*/  BAR.SYNC.DEFER_BLOCKING 0x0 ;  /* 0x0000000000007b1d */ /* 0x000fe20000010000 */
[----:B------:R-:W-:Y:S01]  /*01f0*/  ISETP.GT.U32.AND P0, PT, R0, 0x3, PT ;  /* 0x000000030000780c */ /* 0x000fe20003f04070 */
[----:B------:R-:W-:-:S12]  /*0200*/  IMAD.MOV.U32 R0, RZ, RZ, R8 ;  /* 0x000000ffff007224 */ /* 0x000fd800078e0008 */
[----:B-1----:R-:W-:Y:S05]  /*0210*/  @P0 BRA `(.L_x_1) ;  /* 0xfffffffc00d40947 */ /* 0x002fea000383ffff */
.L_x_0:
[----:B------:R-:W-:Y:S05]  /*0220*/  @P1 EXIT ;  /* 0x000000000000194d */ /* 0x000fea0003800000 */
[----:B------:R-:W1:Y:S01]  /*0230*/  S2UR UR5, SR_CgaCtaId ;  /* 0x00000000000579c3 */ /* 0x000e620000008800 */
[----:B------:R-:W-:-:S07]  /*0240*/  UMOV UR4, 0x400 ;  /* 0x0000040000047882 */ /* 0x000fce0000000000 */
[----:B------:R-:W2:Y:S01]  /*0250*/  LDC.64 R2, c[0x0][0x388] ;  /* 0x0000e200ff027b82 */ /* 0x000ea20000000a00 */
[----:B-1----:R-:W-:Y:S01]  /*0260*/  ULEA UR4, UR5, UR4, 0x18 ;  /* 0x0000000405047291 */ /* 0x002fe2000f8ec0ff */
[----:B--2---:R-:W-:-:S08]  /*0270*/  IMAD.WIDE.U32 R2, R7, 0x4, R2 ;  /* 0x0000000407027825 */ /* 0x004fd000078e0002 */
[----:B0-----:R-:W0:Y:S04]  /*0280*/  LDS R5, [UR4] ;  /* 0x00000004ff057984 */ /* 0x001e280008000800 */
[----:B0-----:R-:W-:Y:S01]  /*0290*/  STG.E desc[UR6][R2.64], R5 ;  /* 0x0000000502007986 */ /* 0x001fe2000c101906 */
[----:B------:R-:W-:Y:S05]  /*02a0*/  EXIT ;  /* 0x000000000000794d */ /* 0x000fea0003800000 */
.L_x_2:
[----:B------:R-:W-:-:S00]  /*02b0*/  BRA `(.L_x_2) ;  /* 0xfffffffc00fc7947 */ /* 0x000fc0000383ffff */
[----:B------:R-:W-:-:S00]  /*02c0*/  NOP ;  /* 0x0000000000007918 */ /* 0x000fc00000000000 */
        /* <DEDUP_REMOVED lines=11> */
.L_x_4:


//--------------------- .text._Z13vectorAddHalfPK6__halfS1_PS_i --------------------------
	.section	.text._Z13vectorAddHalfPK6__halfS1_PS_i,"ax",@progbits
	.align	128
        .global         _Z13vectorAddHalfPK6__halfS1_PS_i
        .type           _Z13vectorAddHalfPK6__halfS1_PS_i,@function
        .size           _Z13vectorAddHalfPK6__halfS1_PS_i,(.L_x_5 - _Z13vectorAddHalfPK6__halfS1_PS_i)
        .other          _Z13vectorAddHalfPK6__halfS1_PS_i,@"STO_CUDA_ENTRY STV_DEFAULT"
_Z13vectorAddHalfPK6__halfS1_PS_i:
.text._Z13vectorAddHalfPK6__halfS1_PS_i:
[----:B------:R-:W-:Y:S01]  /*0000*/  LDC R1, c[0x0][0x37c] ;  /* 0x0000df00ff017b82 */ /* 0x000fe20000000800 */
[----:B------:R-:W0:Y:S07]  /*0010*/  S2R R0, SR_TID.X ;  /* 0x0000000000007919 */ /* 0x000e2e0000002100 */
[----:B------:R-:W0:Y:S01]  /*0020*/  S2UR UR4, SR_CTAID.X ;  /* 0x00000000000479c3 */ /* 0x000e220000002500 */
[----:B------:R-:W1:Y:S07]  /*0030*/  LDCU UR5, c[0x0][0x398] ;  /* 0x00007300ff0577ac */ /* 0x000e6e0008000800 */
[----:B------:R-:W0:Y:S02]  /*0040*/  LDC R9, c[0x0][0x360] ;  /* 0x0000d800ff097b82 */ /* 0x000e240000000800 */
[----:B0-----:R-:W-:-:S05]  /*0050*/  IMAD R9, R9, UR4, R0 ;  /* 0x0000000409097c24 */ /* 0x001fca000f8e0200 */
[----:B-1----:R-:W-:-:S13]  /*0060*/  ISETP.GE.AND P0, PT, R9, UR5, PT ;  /* 0x0000000509007c0c */ /* 0x002fda000bf06270 */
[----:B------:R-:W-:Y:S05]  /*0070*/  @P0 EXIT ;  /* 0x000000000000094d */ /* 0x000fea0003800000 */
[----:B------:R-:W0:Y:S01]  /*0080*/  LDC.64 R2, c[0x0][0x380] ;  /* 0x0000e000ff027b82 */ /* 0x000e220000000a00 */
[----:B------:R-:W1:Y:S07]  /*0090*/  LDCU.64 UR4, c[0x0][0x358] ;  /* 0x00006b00ff0477ac */ /* 0x000e6e0008000a00 */
[----:B------:R-:W2:Y:S08]  /*00a0*/  LDC.64 R4, c[0x0][0x388] ;  /* 0x0000e200ff047b82 */ /* 0x000eb00000000a00 */
[----:B------:R-:W3:Y:S01]  /*00b0*/  LDC.64 R6, c[0x0][0x390] ;  /* 0x0000e400ff067b82 */ /* 0x000ee20000000a00 */
[----:B0-----:R-:W-:-:S06]  /*00c0*/  IMAD.WIDE R2, R9, 0x2, R2 ;  /* 0x0000000209027825 */ /* 0x001fcc00078e0202 */
[----:B-1----:R-:W4:Y:S01]  /*00d0*/  LDG.E.U16 R2, desc[UR4][R2.64] ;  /* 0x0000000402027981 */ /* 0x002f22000c1e1500 */
[----:B--2---:R-:W-:-:S06]  /*00e0*/  IMAD.WIDE R4, R9, 0x2, R4 ;  /* 0x0000000209047825 */ /* 0x004fcc00078e0204 */
[----:B------:R-:W4:Y:S01]  /*00f0*/  LDG.E.U16 R5, desc[UR4][R4.64] ;  /* 0x0000000404057981 */ /* 0x000f22000c1e1500 */
[----:B---3--:R-:W-:-:S04]  /*0100*/  IMAD.WIDE R6, R9, 0x2, R6 ;  /* 0x0000000209067825 */ /* 0x008fc800078e0206 */
[----:B----4-:R-:W-:-:S05]  /*0110*/  HADD2 R5, R2.H0_H0, R5.H0_H0 ;  /* 0x2000000502057230 */ /* 0x010fca0000000800 */
[----:B------:R-:W-:Y:S01]  /*0120*/  STG.E.U16 desc[UR4][R6.64], R5 ;  /* 0x0000000506007986 */ /* 0x000fe2000c101504 */
[----:B------:R-:W-:Y:S05]  /*0130*/  EXIT ;  /* 0x000000000000794d */ /* 0x000fea0003800000 */
.L_x_3:
        /* <DEDUP_REMOVED lines=12> */
.L_x_5:


//--------------------- .nv.shared._Z9reduceSumPK6__halfPfi --------------------------
	.section	.nv.shared._Z9reduceSumPK6__halfPfi,"aw",@nobits
	.sectionflags	@""
	.align	4
.nv.shared._Z9reduceSumPK6__halfPfi:
	.zero		2048


//--------------------- .nv.shared.reserved.0     --------------------------
	.section	.nv.shared.reserved.0,"aw",@nobits
	.weak		__nv_reservedSMEM_offset_0_alias
	.size		__nv_reservedSMEM_offset_0_alias, 0, 64
	.other		__nv_reservedSMEM_offset_0_alias,@"STO_CUDA_RESERVED_SHARED STV_DEFAULT"
__nv_reservedSMEM_offset_0_alias:
	.zero		0
	.zero		64


//--------------------- .nv.constant0._Z9reduceSumPK6__halfPfi --------------------------
	.section	.nv.constant0._Z9reduceSumPK6__halfPfi,"a",@progbits
	.sectionflags	@""
	.align	4
.nv.constant0._Z9reduceSumPK6__halfPfi:
	.zero		916


//--------------------- .nv.constant0._Z13vectorAddHalfPK6__halfS1_PS_i --------------------------
	.section	.nv.constant0._Z13vectorAddHalfPK6__halfS1_PS_i,"a",@progbits
	.sectionflags	@""
	.align	4
.nv.constant0._Z13vectorAddHalfPK6__halfS1_PS_i:
	.zero		924


//--------------------- SYMBOLS --------------------------

	.type		.nv.reservedSmem.offset0,@object
	.size		.nv.reservedSmem.offset0,0x4
	.type		.nv.reservedSmem.cap,@object
	.size		.nv.reservedSmem.cap,0x4
